//
// Generated by NVIDIA NVVM Compiler
//
// Compiler Build ID: CL-36424714
// Cuda compilation tools, release 13.0, V13.0.88
// Based on NVVM 20.0.0
//

.version 9.0
.target sm_100
.address_size 64

	// .globl	_Z10mark_flagsPKiPii

.visible .entry _Z10mark_flagsPKiPii(
	.param .u64 .ptr .align 1 _Z10mark_flagsPKiPii_param_0,
	.param .u64 .ptr .align 1 _Z10mark_flagsPKiPii_param_1,
	.param .u32 _Z10mark_flagsPKiPii_param_2
)
{
	.reg .pred 	%p<3>;
	.reg .b32 	%r<8>;
	.reg .b64 	%rd<8>;

	ld.param.u64 	%rd1, [_Z10mark_flagsPKiPii_param_0];
	ld.param.u64 	%rd2, [_Z10mark_flagsPKiPii_param_1];
	ld.param.u32 	%r2, [_Z10mark_flagsPKiPii_param_2];
	mov.u32 	%r3, %ctaid.x;
	mov.u32 	%r4, %ntid.x;
	mov.u32 	%r5, %tid.x;
	mad.lo.s32 	%r1, %r3, %r4, %r5;
	setp.ge.s32 	%p1, %r1, %r2;
	@%p1 bra 	$L__BB0_2;
	cvta.to.global.u64 	%rd3, %rd1;
	cvta.to.global.u64 	%rd4, %rd2;
	mul.wide.s32 	%rd5, %r1, 4;
	add.s64 	%rd6, %rd3, %rd5;
	ld.global.u32 	%r6, [%rd6];
	setp.ne.s32 	%p2, %r6, 0;
	selp.u32 	%r7, 1, 0, %p2;
	add.s64 	%rd7, %rd4, %rd5;
	st.global.u32 	[%rd7], %r7;
$L__BB0_2:
	ret;

}
	// .globl	_Z11scan_kernelPiPKii
.visible .entry _Z11scan_kernelPiPKii(
	.param .u64 .ptr .align 1 _Z11scan_kernelPiPKii_param_0,
	.param .u64 .ptr .align 1 _Z11scan_kernelPiPKii_param_1,
	.param .u32 _Z11scan_kernelPiPKii_param_2
)
{
	.reg .pred 	%p<11>;
	.reg .b32 	%r<108>;
	.reg .b64 	%rd<20>;

	ld.param.u64 	%rd8, [_Z11scan_kernelPiPKii_param_0];
	ld.param.u64 	%rd9, [_Z11scan_kernelPiPKii_param_1];
	ld.param.u32 	%r30, [_Z11scan_kernelPiPKii_param_2];
	cvta.to.global.u64 	%rd1, %rd9;
	mov.u32 	%r31, %tid.x;
	mov.u32 	%r32, %ctaid.x;
	mov.u32 	%r33, %ntid.x;
	mad.lo.s32 	%r1, %r32, %r33, %r31;
	setp.ge.s32 	%p1, %r1, %r30;
	@%p1 bra 	$L__BB1_15;
	setp.lt.s32 	%p2, %r1, 1;
	mov.b32 	%r107, 0;
	@%p2 bra 	$L__BB1_14;
	and.b32  	%r2, %r1, 15;
	setp.lt.u32 	%p3, %r1, 16;
	mov.b32 	%r100, 0;
	mov.u32 	%r107, %r100;
	@%p3 bra 	$L__BB1_5;
	and.b32  	%r100, %r1, 2147483632;
	neg.s32 	%r94, %r100;
	add.s64 	%rd18, %rd1, 32;
	mov.b32 	%r107, 0;
$L__BB1_4:
	.pragma "nounroll";
	ld.global.u32 	%r38, [%rd18+-32];
	add.s32 	%r39, %r38, %r107;
	ld.global.u32 	%r40, [%rd18+-28];
	add.s32 	%r41, %r40, %r39;
	ld.global.u32 	%r42, [%rd18+-24];
	add.s32 	%r43, %r42, %r41;
	ld.global.u32 	%r44, [%rd18+-20];
	add.s32 	%r45, %r44, %r43;
	ld.global.u32 	%r46, [%rd18+-16];
	add.s32 	%r47, %r46, %r45;
	ld.global.u32 	%r48, [%rd18+-12];
	add.s32 	%r49, %r48, %r47;
	ld.global.u32 	%r50, [%rd18+-8];
	add.s32 	%r51, %r50, %r49;
	ld.global.u32 	%r52, [%rd18+-4];
	add.s32 	%r53, %r52, %r51;
	ld.global.u32 	%r54, [%rd18];
	add.s32 	%r55, %r54, %r53;
	ld.global.u32 	%r56, [%rd18+4];
	add.s32 	%r57, %r56, %r55;
	ld.global.u32 	%r58, [%rd18+8];
	add.s32 	%r59, %r58, %r57;
	ld.global.u32 	%r60, [%rd18+12];
	add.s32 	%r61, %r60, %r59;
	ld.global.u32 	%r62, [%rd18+16];
	add.s32 	%r63, %r62, %r61;
	ld.global.u32 	%r64, [%rd18+20];
	add.s32 	%r65, %r64, %r63;
	ld.global.u32 	%r66, [%rd18+24];
	add.s32 	%r67, %r66, %r65;
	ld.global.u32 	%r68, [%rd18+28];
	add.s32 	%r107, %r68, %r67;
	add.s32 	%r94, %r94, 16;
	add.s64 	%rd18, %rd18, 64;
	setp.ne.s32 	%p4, %r94, 0;
	@%p4 bra 	$L__BB1_4;
$L__BB1_5:
	setp.eq.s32 	%p5, %r2, 0;
	@%p5 bra 	$L__BB1_14;
	and.b32  	%r12, %r1, 7;
	setp.lt.u32 	%p6, %r2, 8;
	@%p6 bra 	$L__BB1_8;
	mul.wide.u32 	%rd10, %r100, 4;
	add.s64 	%rd11, %rd1, %rd10;
	ld.global.u32 	%r70, [%rd11];
	add.s32 	%r71, %r70, %r107;
	ld.global.u32 	%r72, [%rd11+4];
	add.s32 	%r73, %r72, %r71;
	ld.global.u32 	%r74, [%rd11+8];
	add.s32 	%r75, %r74, %r73;
	ld.global.u32 	%r76, [%rd11+12];
	add.s32 	%r77, %r76, %r75;
	ld.global.u32 	%r78, [%rd11+16];
	add.s32 	%r79, %r78, %r77;
	ld.global.u32 	%r80, [%rd11+20];
	add.s32 	%r81, %r80, %r79;
	ld.global.u32 	%r82, [%rd11+24];
	add.s32 	%r83, %r82, %r81;
	ld.global.u32 	%r84, [%rd11+28];
	add.s32 	%r107, %r84, %r83;
	add.s32 	%r100, %r100, 8;
$L__BB1_8:
	setp.eq.s32 	%p7, %r12, 0;
	@%p7 bra 	$L__BB1_14;
	and.b32  	%r18, %r1, 3;
	setp.lt.u32 	%p8, %r12, 4;
	@%p8 bra 	$L__BB1_11;
	mul.wide.u32 	%rd12, %r100, 4;
	add.s64 	%rd13, %rd1, %rd12;
	ld.global.u32 	%r86, [%rd13];
	add.s32 	%r87, %r86, %r107;
	ld.global.u32 	%r88, [%rd13+4];
	add.s32 	%r89, %r88, %r87;
	ld.global.u32 	%r90, [%rd13+8];
	add.s32 	%r91, %r90, %r89;
	ld.global.u32 	%r92, [%rd13+12];
	add.s32 	%r107, %r92, %r91;
	add.s32 	%r100, %r100, 4;
$L__BB1_11:
	setp.eq.s32 	%p9, %r18, 0;
	@%p9 bra 	$L__BB1_14;
	mul.wide.u32 	%rd14, %r100, 4;
	add.s64 	%rd19, %rd1, %rd14;
	neg.s32 	%r105, %r18;
$L__BB1_13:
	.pragma "nounroll";
	ld.global.u32 	%r93, [%rd19];
	add.s32 	%r107, %r93, %r107;
	add.s64 	%rd19, %rd19, 4;
	add.s32 	%r105, %r105, 1;
	setp.ne.s32 	%p10, %r105, 0;
	@%p10 bra 	$L__BB1_13;
$L__BB1_14:
	cvta.to.global.u64 	%rd15, %rd8;
	mul.wide.s32 	%rd16, %r1, 4;
	add.s64 	%rd17, %rd15, %rd16;
	st.global.u32 	[%rd17], %r107;
$L__BB1_15:
	ret;

}
	// .globl	_Z7scatterPKiS0_S0_Pii
.visible .entry _Z7scatterPKiS0_S0_Pii(
	.param .u64 .ptr .align 1 _Z7scatterPKiS0_S0_Pii_param_0,
	.param .u64 .ptr .align 1 _Z7scatterPKiS0_S0_Pii_param_1,
	.param .u64 .ptr .align 1 _Z7scatterPKiS0_S0_Pii_param_2,
	.param .u64 .ptr .align 1 _Z7scatterPKiS0_S0_Pii_param_3,
	.param .u32 _Z7scatterPKiS0_S0_Pii_param_4
)
{
	.reg .pred 	%p<3>;
	.reg .b32 	%r<9>;
	.reg .b64 	%rd<16>;

	ld.param.u64 	%rd1, [_Z7scatterPKiS0_S0_Pii_param_0];
	ld.param.u64 	%rd2, [_Z7scatterPKiS0_S0_Pii_param_1];
	ld.param.u64 	%rd3, [_Z7scatterPKiS0_S0_Pii_param_2];
	ld.param.u64 	%rd4, [_Z7scatterPKiS0_S0_Pii_param_3];
	ld.param.u32 	%r2, [_Z7scatterPKiS0_S0_Pii_param_4];
	mov.u32 	%r3, %ctaid.x;
	mov.u32 	%r4, %ntid.x;
	mov.u32 	%r5, %tid.x;
	mad.lo.s32 	%r1, %r3, %r4, %r5;
	setp.ge.s32 	%p1, %r1, %r2;
	@%p1 bra 	$L__BB2_3;
	cvta.to.global.u64 	%rd5, %rd2;
	mul.wide.s32 	%rd6, %r1, 4;
	add.s64 	%rd7, %rd5, %rd6;
	ld.global.u32 	%r6, [%rd7];
	setp.ne.s32 	%p2, %r6, 1;
	@%p2 bra 	$L__BB2_3;
	cvta.to.global.u64 	%rd8, %rd1;
	add.s64 	%rd10, %rd8, %rd6;
	ld.global.u32 	%r7, [%rd10];
	cvta.to.global.u64 	%rd11, %rd3;
	add.s64 	%rd12, %rd11, %rd6;
	ld.global.u32 	%r8, [%rd12];
	cvta.to.global.u64 	%rd13, %rd4;
	mul.wide.s32 	%rd14, %r8, 4;
	add.s64 	%rd15, %rd13, %rd14;
	st.global.u32 	[%rd15], %r7;
$L__BB2_3:
	ret;

}


// ===== COMPILED SASS (sm_100) =====

	.target	sm_100

	.elftype	@"ET_EXEC"


//--------------------- .note.nv.tkinfo           --------------------------
	.section	.note.nv.tkinfo,"",@"SHT_NOTE"
	.sectionflags	@"SHF_NOTE_NV_TKINFO"
	.tkinfo
        /*0018*/ 	.word	0x00000002
        /*0030*/ 	.string	""
        /*0030*/ 	.string	"ptxas"
        /*0030*/ 	.string	"Cuda compilation tools, release 13.0, V13.0.88"
        /*0030*/ 	.string	"Build cuda_13.0.r13.0/compiler.36424714_0"
        /*0030*/ 	.string	"-arch sm_100 -m 64 "



//--------------------- .note.nv.cuinfo           --------------------------
	.section	.note.nv.cuinfo,"",@"SHT_NOTE"
	.sectionflags	@"SHF_NOTE_NV_CUINFO"
        /*0018*/ 	.short	0x0002
        /*001a*/ 	.short	0x0064
        /*001c*/ 	.short	0x0082
	.zero		2


//--------------------- .nv.info                  --------------------------
	.section	.nv.info,"",@"SHT_CUDA_INFO"
	.align	4


	//----- nvinfo : EIATTR_REGCOUNT
	.align		4
        /*0000*/ 	.byte	0x04, 0x2f
        /*0002*/ 	.short	(.L_1 - .L_0)
	.align		4
.L_0:
        /*0004*/ 	.word	index@(_Z10mark_flagsPKiPii)
        /*0008*/ 	.word	0x0000000a


	//----- nvinfo : EIATTR_FRAME_SIZE
	.align		4
.L_1:
        /*000c*/ 	.byte	0x04, 0x11
        /*000e*/ 	.short	(.L_3 - .L_2)
	.align		4
.L_2:
        /*0010*/ 	.word	index@(_Z10mark_flagsPKiPii)
        /*0014*/ 	.word	0x00000000


	//----- nvinfo : EIATTR_REGCOUNT
	.align		4
.L_3:
        /*0018*/ 	.byte	0x04, 0x2f
        /*001a*/ 	.short	(.L_5 - .L_4)
	.align		4
.L_4:
        /*001c*/ 	.word	index@(_Z11scan_kernelPiPKii)
        /*0020*/ 	.word	0x0000001a


	//----- nvinfo : EIATTR_FRAME_SIZE
	.align		4
.L_5:
        /*0024*/ 	.byte	0x04, 0x11
        /*0026*/ 	.short	(.L_7 - .L_6)
	.align		4
.L_6:
        /*0028*/ 	.word	index@(_Z11scan_kernelPiPKii)
        /*002c*/ 	.word	0x00000000


	//----- nvinfo : EIATTR_REGCOUNT
	.align		4
.L_7:
        /*0030*/ 	.byte	0x04, 0x2f
        /*0032*/ 	.short	(.L_9 - .L_8)
	.align		4
.L_8:
        /*0034*/ 	.word	index@(_Z7scatterPKiS0_S0_Pii)
        /*0038*/ 	.word	0x0000000a


	//----- nvinfo : EIATTR_FRAME_SIZE
	.align		4
.L_9:
        /*003c*/ 	.byte	0x04, 0x11
        /*003e*/ 	.short	(.L_11 - .L_10)
	.align		4
.L_10:
        /*0040*/ 	.word	index@(_Z7scatterPKiS0_S0_Pii)
        /*0044*/ 	.word	0x00000000


	//----- nvinfo : EIATTR_MIN_STACK_SIZE
	.align		4
.L_11:
        /*0048*/ 	.byte	0x04, 0x12
        /*004a*/ 	.short	(.L_13 - .L_12)
	.align		4
.L_12:
        /*004c*/ 	.word	index@(_Z7scatterPKiS0_S0_Pii)
        /*0050*/ 	.word	0x00000000


	//----- nvinfo : EIATTR_MIN_STACK_SIZE
	.align		4
.L_13:
        /*0054*/ 	.byte	0x04, 0x12
        /*0056*/ 	.short	(.L_15 - .L_14)
	.align		4
.L_14:
        /*0058*/ 	.word	index@(_Z11scan_kernelPiPKii)
        /*005c*/ 	.word	0x00000000


	//----- nvinfo : EIATTR_MIN_STACK_SIZE
	.align		4
.L_15:
        /*0060*/ 	.byte	0x04, 0x12
        /*0062*/ 	.short	(.L_17 - .L_16)
	.align		4
.L_16:
        /*0064*/ 	.word	index@(_Z10mark_flagsPKiPii)
        /*0068*/ 	.word	0x00000000
.L_17:


//--------------------- .nv.compat                --------------------------
	.section	.nv.compat,"",@"SHT_CUDA_COMPAT_INFO"
	.align	4
        /*0000*/ 	.byte	0x02, 0x09, 0x00, 0x00, 0x02, 0x02, 0x01, 0x00, 0x02, 0x05, 0x05, 0x00, 0x03, 0x07, 0x01, 0x01
        /*0010*/ 	.byte	0x02, 0x03, 0x00, 0x00, 0x02, 0x06, 0x01, 0x00, 0x04, 0x0b, 0x08, 0x00, 0x09, 0x00, 0x00, 0x00
        /*0020*/ 	.byte	0x00, 0x00, 0x00, 0x00


//--------------------- .nv.info._Z7scatterPKiS0_S0_Pii --------------------------
	.section	.nv.info._Z7scatterPKiS0_S0_Pii,"",@"SHT_CUDA_INFO"
	.sectionflags	@""
	.align	4


	//----- nvinfo : EIATTR_CUDA_API_VERSION
	.align		4
        /*0000*/ 	.byte	0x04, 0x37
        /*0002*/ 	.short	(.L_19 - .L_18)
.L_18:
        /*0004*/ 	.word	0x00000082


	//----- nvinfo : EIATTR_KPARAM_INFO
	.align		4
.L_19:
        /*0008*/ 	.byte	0x04, 0x17
        /*000a*/ 	.short	(.L_21 - .L_20)
.L_20:
        /*000c*/ 	.word	0x00000000
        /*0010*/ 	.short	0x0004
        /*0012*/ 	.short	0x0020
        /*0014*/ 	.byte	0x00, 0xf0, 0x11, 0x00


	//----- nvinfo : EIATTR_KPARAM_INFO
	.align		4
.L_21:
        /*0018*/ 	.byte	0x04, 0x17
        /*001a*/ 	.short	(.L_23 - .L_22)
.L_22:
        /*001c*/ 	.word	0x00000000
        /*0020*/ 	.short	0x0003
        /*0022*/ 	.short	0x0018
        /*0024*/ 	.byte	0x00, 0xf5, 0x21, 0x00


	//----- nvinfo : EIATTR_KPARAM_INFO
	.align		4
.L_23:
        /*0028*/ 	.byte	0x04, 0x17
        /*002a*/ 	.short	(.L_25 - .L_24)
.L_24:
        /*002c*/ 	.word	0x00000000
        /*0030*/ 	.short	0x0002
        /*0032*/ 	.short	0x0010
        /*0034*/ 	.byte	0x00, 0xf5, 0x21, 0x00


	//----- nvinfo : EIATTR_KPARAM_INFO
	.align		4
.L_25:
        /*0038*/ 	.byte	0x04, 0x17
        /*003a*/ 	.short	(.L_27 - .L_26)
.L_26:
        /*003c*/ 	.word	0x00000000
        /*0040*/ 	.short	0x0001
        /*0042*/ 	.short	0x0008
        /*0044*/ 	.byte	0x00, 0xf5, 0x21, 0x00


	//----- nvinfo : EIATTR_KPARAM_INFO
	.align		4
.L_27:
        /*0048*/ 	.byte	0x04, 0x17
        /*004a*/ 	.short	(.L_29 - .L_28)
.L_28:
        /*004c*/ 	.word	0x00000000
        /*0050*/ 	.short	0x0000
        /*0052*/ 	.short	0x0000
        /*0054*/ 	.byte	0x00, 0xf5, 0x21, 0x00


	//----- nvinfo : EIATTR_SPARSE_MMA_MASK
	.align		4
.L_29:
        /*0058*/ 	.byte	0x03, 0x50
        /*005a*/ 	.short	0x0000


	//----- nvinfo : EIATTR_MAXREG_COUNT
	.align		4
        /*005c*/ 	.byte	0x03, 0x1b
        /*005e*/ 	.short	0x00ff


	//----- nvinfo : EIATTR_MERCURY_ISA_VERSION
	.align		4
        /*0060*/ 	.byte	0x03, 0x5f
        /*0062*/ 	.short	0x0101


	//----- nvinfo : EIATTR_VRC_CTA_INIT_COUNT
	.align		4
        /*0064*/ 	.byte	0x02, 0x4a
	.zero		1
	.zero		1


	//----- nvinfo : EIATTR_EXIT_INSTR_OFFSETS
	.align		4
        /*0068*/ 	.byte	0x04, 0x1c
        /*006a*/ 	.short	(.L_31 - .L_30)


	//   ....[0]....
.L_30:
        /*006c*/ 	.word	0x00000070


	//   ....[1]....
        /*0070*/ 	.word	0x000000d0


	//   ....[2]....
        /*0074*/ 	.word	0x00000170


	//----- nvinfo : EIATTR_CBANK_PARAM_SIZE
	.align		4
.L_31:
        /*0078*/ 	.byte	0x03, 0x19
        /*007a*/ 	.short	0x0024


	//----- nvinfo : EIATTR_PARAM_CBANK
	.align		4
        /*007c*/ 	.byte	0x04, 0x0a
        /*007e*/ 	.short	(.L_33 - .L_32)
	.align		4
.L_32:
        /*0080*/ 	.word	index@(.nv.constant0._Z7scatterPKiS0_S0_Pii)
        /*0084*/ 	.short	0x0380
        /*0086*/ 	.short	0x0024


	//----- nvinfo : EIATTR_SW_WAR
	.align		4
.L_33:
        /*0088*/ 	.byte	0x04, 0x36
        /*008a*/ 	.short	(.L_35 - .L_34)
.L_34:
        /*008c*/ 	.word	0x00000008
.L_35:


//--------------------- .nv.info._Z11scan_kernelPiPKii --------------------------
	.section	.nv.info._Z11scan_kernelPiPKii,"",@"SHT_CUDA_INFO"
	.sectionflags	@""
	.align	4


	//----- nvinfo : EIATTR_CUDA_API_VERSION
	.align		4
        /*0000*/ 	.byte	0x04, 0x37
        /*0002*/ 	.short	(.L_37 - .L_36)
.L_36:
        /*0004*/ 	.word	0x00000082


	//----- nvinfo : EIATTR_KPARAM_INFO
	.align		4
.L_37:
        /*0008*/ 	.byte	0x04, 0x17
        /*000a*/ 	.short	(.L_39 - .L_38)
.L_38:
        /*000c*/ 	.word	0x00000000
        /*0010*/ 	.short	0x0002
        /*0012*/ 	.short	0x0010
        /*0014*/ 	.byte	0x00, 0xf0, 0x11, 0x00


	//----- nvinfo : EIATTR_KPARAM_INFO
	.align		4
.L_39:
        /*0018*/ 	.byte	0x04, 0x17
        /*001a*/ 	.short	(.L_41 - .L_40)
.L_40:
        /*001c*/ 	.word	0x00000000
        /*0020*/ 	.short	0x0001
        /*0022*/ 	.short	0x0008
        /*0024*/ 	.byte	0x00, 0xf5, 0x21, 0x00


	//----- nvinfo : EIATTR_KPARAM_INFO
	.align		4
.L_41:
        /*0028*/ 	.byte	0x04, 0x17
        /*002a*/ 	.short	(.L_43 - .L_42)
.L_42:
        /*002c*/ 	.word	0x00000000
        /*0030*/ 	.short	0x0000
        /*0032*/ 	.short	0x0000
        /*0034*/ 	.byte	0x00, 0xf5, 0x21, 0x00


	//----- nvinfo : EIATTR_SPARSE_MMA_MASK
	.align		4
.L_43:
        /*0038*/ 	.byte	0x03, 0x50
        /*003a*/ 	.short	0x0000


	//----- nvinfo : EIATTR_MAXREG_COUNT
	.align		4
        /*003c*/ 	.byte	0x03, 0x1b
        /*003e*/ 	.short	0x00ff


	//----- nvinfo : EIATTR_MERCURY_ISA_VERSION
	.align		4
        /*0040*/ 	.byte	0x03, 0x5f
        /*0042*/ 	.short	0x0101


	//----- nvinfo : EIATTR_VRC_CTA_INIT_COUNT
	.align		4
        /*0044*/ 	.byte	0x02, 0x4a
	.zero		1
	.zero		1


	//----- nvinfo : EIATTR_EXIT_INSTR_OFFSETS
	.align		4
        /*0048*/ 	.byte	0x04, 0x1c
        /*004a*/ 	.short	(.L_45 - .L_44)


	//   ....[0]....
.L_44:
        /*004c*/ 	.word	0x00000070


	//   ....[1]....
        /*0050*/ 	.word	0x00000700


	//----- nvinfo : EIATTR_CRS_STACK_SIZE
	.align		4
.L_45:
        /*0054*/ 	.byte	0x04, 0x1e
        /*0056*/ 	.short	(.L_47 - .L_46)
.L_46:
        /*0058*/ 	.word	0x00000000


	//----- nvinfo : EIATTR_CBANK_PARAM_SIZE
	.align		4
.L_47:
        /*005c*/ 	.byte	0x03, 0x19
        /*005e*/ 	.short	0x0014


	//----- nvinfo : EIATTR_PARAM_CBANK
	.align		4
        /*0060*/ 	.byte	0x04, 0x0a
        /*0062*/ 	.short	(.L_49 - .L_48)
	.align		4
.L_48:
        /*0064*/ 	.word	index@(.nv.constant0._Z11scan_kernelPiPKii)
        /*0068*/ 	.short	0x0380
        /*006a*/ 	.short	0x0014


	//----- nvinfo : EIATTR_SW_WAR
	.align		4
.L_49:
        /*006c*/ 	.byte	0x04, 0x36
        /*006e*/ 	.short	(.L_51 - .L_50)
.L_50:
        /*0070*/ 	.word	0x00000008
.L_51:


//--------------------- .nv.info._Z10mark_flagsPKiPii --------------------------
	.section	.nv.info._Z10mark_flagsPKiPii,"",@"SHT_CUDA_INFO"
	.sectionflags	@""
	.align	4


	//----- nvinfo : EIATTR_CUDA_API_VERSION
	.align		4
        /*0000*/ 	.byte	0x04, 0x37
        /*0002*/ 	.short	(.L_53 - .L_52)
.L_52:
        /*0004*/ 	.word	0x00000082


	//----- nvinfo : EIATTR_KPARAM_INFO
	.align		4
.L_53:
        /*0008*/ 	.byte	0x04, 0x17
        /*000a*/ 	.short	(.L_55 - .L_54)
.L_54:
        /*000c*/ 	.word	0x00000000
        /*0010*/ 	.short	0x0002
        /*0012*/ 	.short	0x0010
        /*0014*/ 	.byte	0x00, 0xf0, 0x11, 0x00


	//----- nvinfo : EIATTR_KPARAM_INFO
	.align		4
.L_55:
        /*0018*/ 	.byte	0x04, 0x17
        /*001a*/ 	.short	(.L_57 - .L_56)
.L_56:
        /*001c*/ 	.word	0x00000000
        /*0020*/ 	.short	0x0001
        /*0022*/ 	.short	0x0008
        /*0024*/ 	.byte	0x00, 0xf5, 0x21, 0x00


	//----- nvinfo : EIATTR_KPARAM_INFO
	.align		4
.L_57:
        /*0028*/ 	.byte	0x04, 0x17
        /*002a*/ 	.short	(.L_59 - .L_58)
.L_58:
        /*002c*/ 	.word	0x00000000
        /*0030*/ 	.short	0x0000
        /*0032*/ 	.short	0x0000
        /*0034*/ 	.byte	0x00, 0xf5, 0x21, 0x00


	//----- nvinfo : EIATTR_SPARSE_MMA_MASK
	.align		4
.L_59:
        /*0038*/ 	.byte	0x03, 0x50
        /*003a*/ 	.short	0x0000


	//----- nvinfo : EIATTR_MAXREG_COUNT
	.align		4
        /*003c*/ 	.byte	0x03, 0x1b
        /*003e*/ 	.short	0x00ff


	//----- nvinfo : EIATTR_MERCURY_ISA_VERSION
	.align		4
        /*0040*/ 	.byte	0x03, 0x5f
        /*0042*/ 	.short	0x0101


	//----- nvinfo : EIATTR_VRC_CTA_INIT_COUNT
	.align		4
        /*0044*/ 	.byte	0x02, 0x4a
	.zero		1
	.zero		1


	//----- nvinfo : EIATTR_EXIT_INSTR_OFFSETS
	.align		4
        /*0048*/ 	.byte	0x04, 0x1c
        /*004a*/ 	.short	(.L_61 - .L_60)


	//   ....[0]....
.L_60:
        /*004c*/ 	.word	0x00000070


	//   ....[1]....
        /*0050*/ 	.word	0x00000110


	//----- nvinfo : EIATTR_CBANK_PARAM_SIZE
	.align		4
.L_61:
        /*0054*/ 	.byte	0x03, 0x19
        /*0056*/ 	.short	0x0014


	//----- nvinfo : EIATTR_PARAM_CBANK
	.align		4
        /*0058*/ 	.byte	0x04, 0x0a
        /*005a*/ 	.short	(.L_63 - .L_62)
	.align		4
.L_62:
        /*005c*/ 	.word	index@(.nv.constant0._Z10mark_flagsPKiPii)
        /*0060*/ 	.short	0x0380
        /*0062*/ 	.short	0x0014


	//----- nvinfo : EIATTR_SW_WAR
	.align		4
.L_63:
        /*0064*/ 	.byte	0x04, 0x36
        /*0066*/ 	.short	(.L_65 - .L_64)
.L_64:
        /*0068*/ 	.word	0x00000008
.L_65:


//--------------------- .nv.callgraph             --------------------------
	.section	.nv.callgraph,"",@"SHT_CUDA_CALLGRAPH"
	.align	4
	.sectionentsize	8
	.align		4
        /*0000*/ 	.word	0x00000000
	.align		4
        /*0004*/ 	.word	0xffffffff
	.align		4
        /*0008*/ 	.word	0x00000000
	.align		4
        /*000c*/ 	.word	0xfffffffe
	.align		4
        /*0010*/ 	.word	0x00000000
	.align		4
        /*0014*/ 	.word	0xfffffffd
	.align		4
        /*0018*/ 	.word	0x00000000
	.align		4
        /*001c*/ 	.word	0xfffffffc


//--------------------- .text._Z7scatterPKiS0_S0_Pii --------------------------
	.section	.text._Z7scatterPKiS0_S0_Pii,"ax",@progbits
	.align	128
        .global         _Z7scatterPKiS0_S0_Pii
        .type           _Z7scatterPKiS0_S0_Pii,@function
        .size           _Z7scatterPKiS0_S0_Pii,(.L_x_13 - _Z7scatterPKiS0_S0_Pii)
        .other          _Z7scatterPKiS0_S0_Pii,@"STO_CUDA_ENTRY STV_DEFAULT"
_Z7scatterPKiS0_S0_Pii:
.text._Z7scatterPKiS0_S0_Pii:
[----:B------:R-:W-:Y:S01]  /*0000*/  LDC R1, c[0x0][0x37c] ;  /* 0x0000df00ff017b82 */ /* 0x000fe20000000800 */
[----:B------:R-:W0:Y:S07]  /*0010*/  S2R R0, SR_TID.X ;  /* 0x0000000000007919 */ /* 0x000e2e0000002100 */
[----:B------:R-:W0:Y:S01]  /*0020*/  S2UR UR4, SR_CTAID.X ;  /* 0x00000000000479c3 */ /* 0x000e220000002500 */
[----:B------:R-:W1:Y:S07]  /*0030*/  LDCU UR5, c[0x0][0x3a0] ;  /* 0x00007400ff0577ac */ /* 0x000e6e0008000800 */
[----:B------:R-:W0:Y:S02]  /*0040*/  LDC R7, c[0x0][0x360] ;  /* 0x0000d800ff077b82 */ /* 0x000e240000000800 */
[----:B0-----:R-:W-:-:S05]  /*0050*/  IMAD R7, R7, UR4, R0 ;  /* 0x0000000407077c24 */ /* 0x001fca000f8e0200 */
[----:B-1----:R-:W-:-:S13]  /*0060*/  ISETP.GE.AND P0, PT, R7, UR5, PT ;  /* 0x0000000507007c0c */ /* 0x002fda000bf06270 */
[----:B------:R-:W-:Y:S05]  /*0070*/  @P0 EXIT ;  /* 0x000000000000094d */ /* 0x000fea0003800000 */
[----:B------:R-:W0:Y:S01]  /*0080*/  LDC.64 R2, c[0x0][0x388] ;  /* 0x0000e200ff027b82 */ /* 0x000e220000000a00 */
[----:B------:R-:W1:Y:S01]  /*0090*/  LDCU.64 UR4, c[0x0][0x358] ;  /* 0x00006b00ff0477ac */ /* 0x000e620008000a00 */
[----:B0-----:R-:W-:-:S06]  /*00a0*/  IMAD.WIDE R2, R7, 0x4, R2 ;  /* 0x0000000407027825 */ /* 0x001fcc00078e0202 */
[----:B-1----:R-:W2:Y:S02]  /*00b0*/  LDG.E R2, desc[UR4][R2.64] ;  /* 0x0000000402027981 */ /* 0x002ea4000c1e1900 */
[----:B--2---:R-:W-:-:S13]  /*00c0*/  ISETP.NE.AND P0, PT, R2, 0x1, PT ;  /* 0x000000010200780c */ /* 0x004fda0003f05270 */
[----:B------:R-:W-:Y:S05]  /*00d0*/  @P0 EXIT ;  /* 0x000000000000094d */ /* 0x000fea0003800000 */
[----:B------:R-:W0:Y:S08]  /*00e0*/  LDC.64 R4, c[0x0][0x390] ;  /* 0x0000e400ff047b82 */ /* 0x000e300000000a00 */
[----:B------:R-:W1:Y:S01]  /*00f0*/  LDC.64 R2, c[0x0][0x380] ;  /* 0x0000e000ff027b82 */ /* 0x000e620000000a00 */
[----:B0-----:R-:W-:-:S06]  /*0100*/  IMAD.WIDE R4, R7, 0x4, R4 ;  /* 0x0000000407047825 */ /* 0x001fcc00078e0204 */
[----:B------:R-:W2:Y:S01]  /*0110*/  LDG.E R5, desc[UR4][R4.64] ;  /* 0x0000000404057981 */ /* 0x000ea2000c1e1900 */
[----:B-1----:R-:W-:Y:S02]  /*0120*/  IMAD.WIDE R2, R7, 0x4, R2 ;  /* 0x0000000407027825 */ /* 0x002fe400078e0202 */
[----:B------:R-:W2:Y:S04]  /*0130*/  LDC.64 R6, c[0x0][0x398] ;  /* 0x0000e600ff067b82 */ /* 0x000ea80000000a00 */
[----:B------:R-:W3:Y:S01]  /*0140*/  LDG.E R3, desc[UR4][R2.64] ;  /* 0x0000000402037981 */ /* 0x000ee2000c1e1900 */
[----:B--2---:R-:W-:-:S05]  /*0150*/  IMAD.WIDE R6, R5, 0x4, R6 ;  /* 0x0000000405067825 */ /* 0x004fca00078e0206 */
[----:B---3--:R-:W-:Y:S01]  /*0160*/  STG.E desc[UR4][R6.64], R3 ;  /* 0x0000000306007986 */ /* 0x008fe2000c101904 */
[----:B------:R-:W-:Y:S05]  /*0170*/  EXIT ;  /* 0x000000000000794d */ /* 0x000fea0003800000 */
.L_x_0:
[----:B------:R-:W-:-:S00]  /*0180*/  BRA `(.L_x_0) ;  /* 0xfffffffc00fc7947 */ /* 0x000fc0000383ffff */
[----:B------:R-:W-:-:S00]  /*0190*/  NOP ;  /* 0x0000000000007918 */ /* 0x000fc00000000000 */
        /* <DEDUP_REMOVED lines=14> */
.L_x_13:


//--------------------- .text._Z11scan_kernelPiPKii --------------------------
	.section	.text._Z11scan_kernelPiPKii,"ax",@progbits
	.align	128
        .global         _Z11scan_kernelPiPKii
        .type           _Z11scan_kernelPiPKii,@function
        .size           _Z11scan_kernelPiPKii,(.L_x_14 - _Z11scan_kernelPiPKii)
        .other          _Z11scan_kernelPiPKii,@"STO_CUDA_ENTRY STV_DEFAULT"
_Z11scan_kernelPiPKii:
.text._Z11scan_kernelPiPKii:
        /* <DEDUP_REMOVED lines=8> */
[----:B------:R-:W-:Y:S01]  /*0080*/  ISETP.GE.AND P0, PT, R2, 0x1, PT ;  /* 0x000000010200780c */ /* 0x000fe20003f06270 */
[----:B------:R-:W0:Y:S01]  /*0090*/  LDCU.64 UR6, c[0x0][0x358] ;  /* 0x00006b00ff0677ac */ /* 0x000e220008000a00 */
[----:B------:R-:W-:Y:S01]  /*00a0*/  BSSY.RECONVERGENT B0, `(.L_x_1) ;  /* 0x0000062000007945 */ /* 0x000fe20003800200 */
[----:B------:R-:W-:-:S10]  /*00b0*/  IMAD.MOV.U32 R0, RZ, RZ, RZ ;  /* 0x000000ffff007224 */ /* 0x000fd400078e00ff */
[----:B------:R-:W-:Y:S05]  /*00c0*/  @!P0 BRA `(.L_x_2) ;  /* 0x00000004007c8947 */ /* 0x000fea0003800000 */
[C---:B------:R-:W-:Y:S01]  /*00d0*/  ISETP.GE.U32.AND P1, PT, R2.reuse, 0x10, PT ;  /* 0x000000100200780c */ /* 0x040fe20003f26070 */
[----:B------:R-:W-:Y:S01]  /*00e0*/  BSSY.RECONVERGENT B1, `(.L_x_3) ;  /* 0x000002c000017945 */ /* 0x000fe20003800200 */
[----:B------:R-:W-:Y:S01]  /*00f0*/  LOP3.LUT R23, R2, 0xf, RZ, 0xc0, !PT ;  /* 0x0000000f02177812 */ /* 0x000fe200078ec0ff */
[----:B------:R-:W-:Y:S02]  /*0100*/  IMAD.MOV.U32 R3, RZ, RZ, RZ ;  /* 0x000000ffff037224 */ /* 0x000fe400078e00ff */
[----:B------:R-:W-:Y:S01]  /*0110*/  IMAD.MOV.U32 R0, RZ, RZ, RZ ;  /* 0x000000ffff007224 */ /* 0x000fe200078e00ff */
[----:B------:R-:W-:-:S07]  /*0120*/  ISETP.NE.AND P0, PT, R23, RZ, PT ;  /* 0x000000ff1700720c */ /* 0x000fce0003f05270 */
[----:B------:R-:W-:Y:S06]  /*0130*/  @!P1 BRA `(.L_x_4) ;  /* 0x0000000000989947 */ /* 0x000fec0003800000 */
[----:B------:R-:W1:Y:S01]  /*0140*/  LDCU.64 UR4, c[0x0][0x388] ;  /* 0x00007100ff0477ac */ /* 0x000e620008000a00 */
[----:B------:R-:W-:Y:S01]  /*0150*/  LOP3.LUT R3, R2, 0x7ffffff0, RZ, 0xc0, !PT ;  /* 0x7ffffff002037812 */ /* 0x000fe200078ec0ff */
[----:B------:R-:W-:-:S04]  /*0160*/  IMAD.MOV.U32 R0, RZ, RZ, RZ ;  /* 0x000000ffff007224 */ /* 0x000fc800078e00ff */
[----:B------:R-:W-:Y:S01]  /*0170*/  IMAD.MOV R6, RZ, RZ, -R3 ;  /* 0x000000ffff067224 */ /* 0x000fe200078e0a03 */
[----:B-1----:R-:W-:-:S04]  /*0180*/  UIADD3 UR4, UP0, UPT, UR4, 0x20, URZ ;  /* 0x0000002004047890 */ /* 0x002fc8000ff1e0ff */
[----:B------:R-:W-:Y:S02]  /*0190*/  UIADD3.X UR5, UPT, UPT, URZ, UR5, URZ, UP0, !UPT ;  /* 0x00000005ff057290 */ /* 0x000fe400087fe4ff */
[----:B------:R-:W-:-:S04]  /*01a0*/  IMAD.U32 R12, RZ, RZ, UR4 ;  /* 0x00000004ff0c7e24 */ /* 0x000fc8000f8e00ff */
[----:B------:R-:W-:-:S07]  /*01b0*/  IMAD.U32 R5, RZ, RZ, UR5 ;  /* 0x00000005ff057e24 */ /* 0x000fce000f8e00ff */
.L_x_5:
[----:B------:R-:W-:-:S05]  /*01c0*/  IMAD.MOV.U32 R4, RZ, RZ, R12 ;  /* 0x000000ffff047224 */ /* 0x000fca00078e000c */
[----:B0-----:R-:W2:Y:S04]  /*01d0*/  LDG.E R11, desc[UR6][R4.64+-0x20] ;  /* 0xffffe006040b7981 */ /* 0x001ea8000c1e1900 */
[----:B------:R-:W2:Y:S04]  /*01e0*/  LDG.E R12, desc[UR6][R4.64+-0x1c] ;  /* 0xffffe406040c7981 */ /* 0x000ea8000c1e1900 */
[----:B------:R-:W3:Y:S04]  /*01f0*/  LDG.E R14, desc[UR6][R4.64+-0x18] ;  /* 0xffffe806040e7981 */ /* 0x000ee8000c1e1900 */
[----:B------:R-:W3:Y:S04]  /*0200*/  LDG.E R13, desc[UR6][R4.64+-0x14] ;  /* 0xffffec06040d7981 */ /* 0x000ee8000c1e1900 */
[----:B------:R-:W4:Y:S04]  /*0210*/  LDG.E R16, desc[UR6][R4.64+-0x10] ;  /* 0xfffff00604107981 */ /* 0x000f28000c1e1900 */
[----:B------:R-:W4:Y:S04]  /*0220*/  LDG.E R15, desc[UR6][R4.64+-0xc] ;  /* 0xfffff406040f7981 */ /* 0x000f28000c1e1900 */
[----:B------:R-:W5:Y:S04]  /*0230*/  LDG.E R18, desc[UR6][R4.64+-0x8] ;  /* 0xfffff80604127981 */ /* 0x000f68000c1e1900 */
        /* <DEDUP_REMOVED lines=8> */
[----:B------:R0:W5:Y:S01]  /*02c0*/  LDG.E R7, desc[UR6][R4.64+0x1c] ;  /* 0x00001c0604077981 */ /* 0x000162000c1e1900 */
[----:B------:R-:W-:-:S05]  /*02d0*/  VIADD R6, R6, 0x10 ;  /* 0x0000001006067836 */ /* 0x000fca0000000000 */
[----:B------:R-:W-:Y:S02]  /*02e0*/  ISETP.NE.AND P1, PT, R6, RZ, PT ;  /* 0x000000ff0600720c */ /* 0x000fe40003f25270 */
[----:B--2---:R-:W-:Y:S02]  /*02f0*/  IADD3 R11, PT, PT, R12, R11, R0 ;  /* 0x0000000b0c0b7210 */ /* 0x004fe40007ffe000 */
[----:B------:R-:W-:-:S05]  /*0300*/  IADD3 R12, P2, PT, R4, 0x40, RZ ;  /* 0x00000040040c7810 */ /* 0x000fca0007f5e0ff */
[----:B0-----:R-:W-:Y:S01]  /*0310*/  IMAD.X R5, RZ, RZ, R5, P2 ;  /* 0x000000ffff057224 */ /* 0x001fe200010e0605 */
[----:B---3--:R-:W-:-:S04]  /*0320*/  IADD3 R11, PT, PT, R13, R14, R11 ;  /* 0x0000000e0d0b7210 */ /* 0x008fc80007ffe00b */
[----:B----4-:R-:W-:-:S04]  /*0330*/  IADD3 R11, PT, PT, R15, R16, R11 ;  /* 0x000000100f0b7210 */ /* 0x010fc80007ffe00b */
[----:B-----5:R-:W-:-:S04]  /*0340*/  IADD3 R11, PT, PT, R17, R18, R11 ;  /* 0x00000012110b7210 */ /* 0x020fc80007ffe00b */
[----:B------:R-:W-:-:S04]  /*0350*/  IADD3 R11, PT, PT, R19, R20, R11 ;  /* 0x00000014130b7210 */ /* 0x000fc80007ffe00b */
[----:B------:R-:W-:-:S04]  /*0360*/  IADD3 R11, PT, PT, R21, R22, R11 ;  /* 0x00000016150b7210 */ /* 0x000fc80007ffe00b */
[----:B------:R-:W-:-:S04]  /*0370*/  IADD3 R9, PT, PT, R10, R9, R11 ;  /* 0x000000090a097210 */ /* 0x000fc80007ffe00b */
[----:B------:R-:W-:Y:S01]  /*0380*/  IADD3 R0, PT, PT, R7, R8, R9 ;  /* 0x0000000807007210 */ /* 0x000fe20007ffe009 */
[----:B------:R-:W-:Y:S06]  /*0390*/  @P1 BRA `(.L_x_5) ;  /* 0xfffffffc00881947 */ /* 0x000fec000383ffff */
.L_x_4:
[----:B0-----:R-:W-:Y:S05]  /*03a0*/  BSYNC.RECONVERGENT B1 ;  /* 0x0000000000017941 */ /* 0x001fea0003800200 */
.L_x_3:
[----:B------:R-:W-:Y:S05]  /*03b0*/  @!P0 BRA `(.L_x_2) ;  /* 0x0000000000c08947 */ /* 0x000fea0003800000 */
[----:B------:R-:W-:Y:S01]  /*03c0*/  ISETP.GE.U32.AND P0, PT, R23, 0x8, PT ;  /* 0x000000081700780c */ /* 0x000fe20003f06070 */
[----:B------:R-:W-:Y:S01]  /*03d0*/  BSSY.RECONVERGENT B1, `(.L_x_6) ;  /* 0x0000013000017945 */ /* 0x000fe20003800200 */
[----:B------:R-:W-:-:S04]  /*03e0*/  LOP3.LUT R14, R2, 0x7, RZ, 0xc0, !PT ;  /* 0x00000007020e7812 */ /* 0x000fc800078ec0ff */
[----:B------:R-:W-:-:S07]  /*03f0*/  ISETP.NE.AND P1, PT, R14, RZ, PT ;  /* 0x000000ff0e00720c */ /* 0x000fce0003f25270 */
[----:B------:R-:W-:Y:S06]  /*0400*/  @!P0 BRA `(.L_x_7) ;  /* 0x00000000003c8947 */ /* 0x000fec0003800000 */
[----:B------:R-:W0:Y:S02]  /*0410*/  LDC.64 R4, c[0x0][0x388] ;  /* 0x0000e200ff047b82 */ /* 0x000e240000000a00 */
[----:B0-----:R-:W-:-:S05]  /*0420*/  IMAD.WIDE.U32 R4, R3, 0x4, R4 ;  /* 0x0000000403047825 */ /* 0x001fca00078e0004 */
[----:B------:R-:W2:Y:S04]  /*0430*/  LDG.E R7, desc[UR6][R4.64] ;  /* 0x0000000604077981 */ /* 0x000ea8000c1e1900 */
[----:B------:R-:W2:Y:S04]  /*0440*/  LDG.E R6, desc[UR6][R4.64+0x4] ;  /* 0x0000040604067981 */ /* 0x000ea8000c1e1900 */
[----:B------:R-:W3:Y:S04]  /*0450*/  LDG.E R9, desc[UR6][R4.64+0x8] ;  /* 0x0000080604097981 */ /* 0x000ee8000c1e1900 */
[----:B------:R-:W3:Y:S04]  /*0460*/  LDG.E R8, desc[UR6][R4.64+0xc] ;  /* 0x00000c0604087981 */ /* 0x000ee8000c1e1900 */
[----:B------:R-:W4:Y:S04]  /*0470*/  LDG.E R11, desc[UR6][R4.64+0x10] ;  /* 0x00001006040b7981 */ /* 0x000f28000c1e1900 */
[----:B------:R-:W4:Y:S04]  /*0480*/  LDG.E R10, desc[UR6][R4.64+0x14] ;  /* 0x00001406040a7981 */ /* 0x000f28000c1e1900 */
[----:B------:R-:W5:Y:S04]  /*0490*/  LDG.E R13, desc[UR6][R4.64+0x18] ;  /* 0x00001806040d7981 */ /* 0x000f68000c1e1900 */
[----:B------:R-:W5:Y:S01]  /*04a0*/  LDG.E R12, desc[UR6][R4.64+0x1c] ;  /* 0x00001c06040c7981 */ /* 0x000f62000c1e1900 */
[----:B------:R-:W-:Y:S01]  /*04b0*/  VIADD R3, R3, 0x8 ;  /* 0x0000000803037836 */ /* 0x000fe20000000000 */
[----:B--2---:R-:W-:-:S04]  /*04c0*/  IADD3 R6, PT, PT, R6, R7, R0 ;  /* 0x0000000706067210 */ /* 0x004fc80007ffe000 */
[----:B---3--:R-:W-:-:S04]  /*04d0*/  IADD3 R6, PT, PT, R8, R9, R6 ;  /* 0x0000000908067210 */ /* 0x008fc80007ffe006 */
[----:B----4-:R-:W-:-:S04]  /*04e0*/  IADD3 R6, PT, PT, R10, R11, R6 ;  /* 0x0000000b0a067210 */ /* 0x010fc80007ffe006 */
[----:B-----5:R-:W-:-:S07]  /*04f0*/  IADD3 R0, PT, PT, R12, R13, R6 ;  /* 0x0000000d0c007210 */ /* 0x020fce0007ffe006 */
.L_x_7:
[----:B------:R-:W-:Y:S05]  /*0500*/  BSYNC.RECONVERGENT B1 ;  /* 0x0000000000017941 */ /* 0x000fea0003800200 */
.L_x_6:
        /* <DEDUP_REMOVED lines=11> */
[----:B------:R-:W3:Y:S01]  /*05c0*/  LDG.E R10, desc[UR6][R4.64+0xc] ;  /* 0x00000c06040a7981 */ /* 0x000ee2000c1e1900 */
[----:B------:R-:W-:Y:S01]  /*05d0*/  VIADD R3, R3, 0x4 ;  /* 0x0000000403037836 */ /* 0x000fe20000000000 */
[----:B--2---:R-:W-:-:S04]  /*05e0*/  IADD3 R0, PT, PT, R8, R7, R0 ;  /* 0x0000000708007210 */ /* 0x004fc80007ffe000 */
[----:B---3--:R-:W-:-:S07]  /*05f0*/  IADD3 R0, PT, PT, R10, R9, R0 ;  /* 0x000000090a007210 */ /* 0x008fce0007ffe000 */
.L_x_9:
[----:B------:R-:W-:Y:S05]  /*0600*/  BSYNC.RECONVERGENT B1 ;  /* 0x0000000000017941 */ /* 0x000fea0003800200 */
.L_x_8:
[----:B------:R-:W-:Y:S05]  /*0610*/  @!P1 BRA `(.L_x_2) ;  /* 0x0000000000289947 */ /* 0x000fea0003800000 */
[----:B------:R-:W0:Y:S01]  /*0620*/  LDC.64 R4, c[0x0][0x388] ;  /* 0x0000e200ff047b82 */ /* 0x000e220000000a00 */
[----:B------:R-:W-:Y:S02]  /*0630*/  IMAD.MOV R6, RZ, RZ, -R6 ;  /* 0x000000ffff067224 */ /* 0x000fe400078e0a06 */
[----:B0-----:R-:W-:-:S07]  /*0640*/  IMAD.WIDE.U32 R4, R3, 0x4, R4 ;  /* 0x0000000403047825 */ /* 0x001fce00078e0004 */
.L_x_10:
[----:B------:R0:W2:Y:S01]  /*0650*/  LDG.E R3, desc[UR6][R4.64] ;  /* 0x0000000604037981 */ /* 0x0000a2000c1e1900 */
[----:B------:R-:W-:-:S05]  /*0660*/  VIADD R6, R6, 0x1 ;  /* 0x0000000106067836 */ /* 0x000fca0000000000 */
[----:B------:R-:W-:Y:S02]  /*0670*/  ISETP.NE.AND P0, PT, R6, RZ, PT ;  /* 0x000000ff0600720c */ /* 0x000fe40003f05270 */
[----:B0-----:R-:W-:-:S05]  /*0680*/  IADD3 R4, P1, PT, R4, 0x4, RZ ;  /* 0x0000000404047810 */ /* 0x001fca0007f3e0ff */
[----:B------:R-:W-:Y:S02]  /*0690*/  IMAD.X R5, RZ, RZ, R5, P1 ;  /* 0x000000ffff057224 */ /* 0x000fe400008e0605 */
[----:B--2---:R-:W-:-:S04]  /*06a0*/  IMAD.IADD R0, R3, 0x1, R0 ;  /* 0x0000000103007824 */ /* 0x004fc800078e0200 */
[----:B------:R-:W-:Y:S05]  /*06b0*/  @P0 BRA `(.L_x_10) ;  /* 0xfffffffc00e40947 */ /* 0x000fea000383ffff */
.L_x_2:
[----:B0-----:R-:W-:Y:S05]  /*06c0*/  BSYNC.RECONVERGENT B0 ;  /* 0x0000000000007941 */ /* 0x001fea0003800200 */
.L_x_1:
[----:B------:R-:W0:Y:S02]  /*06d0*/  LDC.64 R4, c[0x0][0x380] ;  /* 0x0000e000ff047b82 */ /* 0x000e240000000a00 */
[----:B0-----:R-:W-:-:S05]  /*06e0*/  IMAD.WIDE R2, R2, 0x4, R4 ;  /* 0x0000000402027825 */ /* 0x001fca00078e0204 */
[----:B------:R-:W-:Y:S01]  /*06f0*/  STG.E desc[UR6][R2.64], R0 ;  /* 0x0000000002007986 */ /* 0x000fe2000c101906 */
[----:B------:R-:W-:Y:S05]  /*0700*/  EXIT ;  /* 0x000000000000794d */ /* 0x000fea0003800000 */
.L_x_11:
        /* <DEDUP_REMOVED lines=15> */
.L_x_14:


//--------------------- .text._Z10mark_flagsPKiPii --------------------------
	.section	.text._Z10mark_flagsPKiPii,"ax",@progbits
	.align	128
        .global         _Z10mark_flagsPKiPii
        .type           _Z10mark_flagsPKiPii,@function
        .size           _Z10mark_flagsPKiPii,(.L_x_15 - _Z10mark_flagsPKiPii)
        .other          _Z10mark_flagsPKiPii,@"STO_CUDA_ENTRY STV_DEFAULT"
_Z10mark_flagsPKiPii:
.text._Z10mark_flagsPKiPii:
        /* <DEDUP_REMOVED lines=9> */
[----:B------:R-:W1:Y:S07]  /*0090*/  LDCU.64 UR4, c[0x0][0x358] ;  /* 0x00006b00ff0477ac */ /* 0x000e6e0008000a00 */
[----:B------:R-:W2:Y:S01]  /*00a0*/  LDC.64 R4, c[0x0][0x388] ;  /* 0x0000e200ff047b82 */ /* 0x000ea20000000a00 */
[----:B0-----:R-:W-:-:S06]  /*00b0*/  IMAD.WIDE R2, R7, 0x4, R2 ;  /* 0x0000000407027825 */ /* 0x001fcc00078e0202 */
[----:B-1----:R-:W3:Y:S01]  /*00c0*/  LDG.E R2, desc[UR4][R2.64] ;  /* 0x0000000402027981 */ /* 0x002ee2000c1e1900 */
[----:B--2---:R-:W-:Y:S01]  /*00d0*/  IMAD.WIDE R4, R7, 0x4, R4 ;  /* 0x0000000407047825 */ /* 0x004fe200078e0204 */
[----:B---3--:R-:W-:-:S04]  /*00e0*/  ISETP.NE.AND P0, PT, R2, RZ, PT ;  /* 0x000000ff0200720c */ /* 0x008fc80003f05270 */
[----:B------:R-:W-:-:S05]  /*00f0*/  SEL R7, RZ, 0x1, !P0 ;  /* 0x00000001ff077807 */ /* 0x000fca0004000000 */
[----:B------:R-:W-:Y:S01]  /*0100*/  STG.E desc[UR4][R4.64], R7 ;  /* 0x0000000704007986 */ /* 0x000fe2000c101904 */
[----:B------:R-:W-:Y:S05]  /*0110*/  EXIT ;  /* 0x000000000000794d */ /* 0x000fea0003800000 */
.L_x_12:
        /* <DEDUP_REMOVED lines=14> */
.L_x_15:


//--------------------- .nv.shared.reserved.0     --------------------------
	.section	.nv.shared.reserved.0,"aw",@nobits
	.weak		__nv_reservedSMEM_offset_0_alias
	.size		__nv_reservedSMEM_offset_0_alias, 0, 64
	.other		__nv_reservedSMEM_offset_0_alias,@"STO_CUDA_RESERVED_SHARED STV_DEFAULT"
__nv_reservedSMEM_offset_0_alias:
	.zero		0
	.zero		64


//--------------------- .nv.constant0._Z7scatterPKiS0_S0_Pii --------------------------
	.section	.nv.constant0._Z7scatterPKiS0_S0_Pii,"a",@progbits
	.sectionflags	@""
	.align	4
.nv.constant0._Z7scatterPKiS0_S0_Pii:
	.zero		932


//--------------------- .nv.constant0._Z11scan_kernelPiPKii --------------------------
	.section	.nv.constant0._Z11scan_kernelPiPKii,"a",@progbits
	.sectionflags	@""
	.align	4
.nv.constant0._Z11scan_kernelPiPKii:
	.zero		916


//--------------------- .nv.constant0._Z10mark_flagsPKiPii --------------------------
	.section	.nv.constant0._Z10mark_flagsPKiPii,"a",@progbits
	.sectionflags	@""
	.align	4
.nv.constant0._Z10mark_flagsPKiPii:
	.zero		916


//--------------------- SYMBOLS --------------------------

	.type		.nv.reservedSmem.offset0,@object
	.size		.nv.reservedSmem.offset0,0x4
